//
// Generated by NVIDIA NVVM Compiler
//
// Compiler Build ID: CL-36424714
// Cuda compilation tools, release 13.0, V13.0.88
// Based on NVVM 20.0.0
//

.version 9.0
.target sm_100
.address_size 64

	// .globl	_Z14compute_kerneljjPfS_

.visible .entry _Z14compute_kerneljjPfS_(
	.param .u32 _Z14compute_kerneljjPfS__param_0,
	.param .u32 _Z14compute_kerneljjPfS__param_1,
	.param .u64 .ptr .align 1 _Z14compute_kerneljjPfS__param_2,
	.param .u64 .ptr .align 1 _Z14compute_kerneljjPfS__param_3
)
{
	.reg .pred 	%p<4>;
	.reg .b32 	%r<17>;
	.reg .b32 	%f<2>;
	.reg .b64 	%rd<9>;

	ld.param.u32 	%r3, [_Z14compute_kerneljjPfS__param_0];
	ld.param.u32 	%r5, [_Z14compute_kerneljjPfS__param_1];
	ld.param.u64 	%rd1, [_Z14compute_kerneljjPfS__param_2];
	ld.param.u64 	%rd2, [_Z14compute_kerneljjPfS__param_3];
	mov.u32 	%r6, %tid.x;
	mov.u32 	%r7, %tid.y;
	mov.u32 	%r8, %ctaid.x;
	add.s32 	%r9, %r6, %r8;
	mov.u32 	%r10, %ntid.x;
	add.s32 	%r1, %r9, %r10;
	mov.u32 	%r11, %ctaid.y;
	add.s32 	%r12, %r7, %r11;
	mov.u32 	%r13, %ntid.y;
	add.s32 	%r14, %r12, %r13;
	setp.ge.u32 	%p1, %r1, %r3;
	setp.ge.u32 	%p2, %r14, %r5;
	or.pred  	%p3, %p1, %p2;
	@%p3 bra 	$L__BB0_2;
	cvta.to.global.u64 	%rd3, %rd1;
	cvta.to.global.u64 	%rd4, %rd2;
	mad.lo.s32 	%r15, %r5, %r1, %r14;
	mul.wide.u32 	%rd5, %r15, 4;
	add.s64 	%rd6, %rd3, %rd5;
	ld.global.f32 	%f1, [%rd6];
	mad.lo.s32 	%r16, %r14, %r3, %r1;
	mul.wide.u32 	%rd7, %r16, 4;
	add.s64 	%rd8, %rd4, %rd7;
	st.global.f32 	[%rd8], %f1;
$L__BB0_2:
	ret;

}


// ===== COMPILED SASS (sm_100) =====

	.target	sm_100

	.elftype	@"ET_EXEC"


//--------------------- .note.nv.tkinfo           --------------------------
	.section	.note.nv.tkinfo,"",@"SHT_NOTE"
	.sectionflags	@"SHF_NOTE_NV_TKINFO"
	.tkinfo
        /*0018*/ 	.word	0x00000002
        /*0030*/ 	.string	""
        /*0030*/ 	.string	"ptxas"
        /*0030*/ 	.string	"Cuda compilation tools, release 13.0, V13.0.88"
        /*0030*/ 	.string	"Build cuda_13.0.r13.0/compiler.36424714_0"
        /*0030*/ 	.string	"-arch sm_100 -m 64 "



//--------------------- .note.nv.cuinfo           --------------------------
	.section	.note.nv.cuinfo,"",@"SHT_NOTE"
	.sectionflags	@"SHF_NOTE_NV_CUINFO"
        /*0018*/ 	.short	0x0002
        /*001a*/ 	.short	0x0064
        /*001c*/ 	.short	0x0082
	.zero		2


//--------------------- .nv.info                  --------------------------
	.section	.nv.info,"",@"SHT_CUDA_INFO"
	.align	4


	//----- nvinfo : EIATTR_REGCOUNT
	.align		4
        /*0000*/ 	.byte	0x04, 0x2f
        /*0002*/ 	.short	(.L_1 - .L_0)
	.align		4
.L_0:
        /*0004*/ 	.word	index@(_Z14compute_kerneljjPfS_)
        /*0008*/ 	.word	0x0000000a


	//----- nvinfo : EIATTR_FRAME_SIZE
	.align		4
.L_1:
        /*000c*/ 	.byte	0x04, 0x11
        /*000e*/ 	.short	(.L_3 - .L_2)
	.align		4
.L_2:
        /*0010*/ 	.word	index@(_Z14compute_kerneljjPfS_)
        /*0014*/ 	.word	0x00000000


	//----- nvinfo : EIATTR_MIN_STACK_SIZE
	.align		4
.L_3:
        /*0018*/ 	.byte	0x04, 0x12
        /*001a*/ 	.short	(.L_5 - .L_4)
	.align		4
.L_4:
        /*001c*/ 	.word	index@(_Z14compute_kerneljjPfS_)
        /*0020*/ 	.word	0x00000000
.L_5:


//--------------------- .nv.compat                --------------------------
	.section	.nv.compat,"",@"SHT_CUDA_COMPAT_INFO"
	.align	4
        /*0000*/ 	.byte	0x02, 0x09, 0x00, 0x00, 0x02, 0x02, 0x01, 0x00, 0x02, 0x05, 0x05, 0x00, 0x03, 0x07, 0x01, 0x01
        /*0010*/ 	.byte	0x02, 0x03, 0x00, 0x00, 0x02, 0x06, 0x01, 0x00, 0x04, 0x0b, 0x08, 0x00, 0x09, 0x00, 0x00, 0x00
        /*0020*/ 	.byte	0x00, 0x00, 0x00, 0x00


//--------------------- .nv.info._Z14compute_kerneljjPfS_ --------------------------
	.section	.nv.info._Z14compute_kerneljjPfS_,"",@"SHT_CUDA_INFO"
	.sectionflags	@""
	.align	4


	//----- nvinfo : EIATTR_CUDA_API_VERSION
	.align		4
        /*0000*/ 	.byte	0x04, 0x37
        /*0002*/ 	.short	(.L_7 - .L_6)
.L_6:
        /*0004*/ 	.word	0x00000082


	//----- nvinfo : EIATTR_KPARAM_INFO
	.align		4
.L_7:
        /*0008*/ 	.byte	0x04, 0x17
        /*000a*/ 	.short	(.L_9 - .L_8)
.L_8:
        /*000c*/ 	.word	0x00000000
        /*0010*/ 	.short	0x0003
        /*0012*/ 	.short	0x0010
        /*0014*/ 	.byte	0x00, 0xf5, 0x21, 0x00


	//----- nvinfo : EIATTR_KPARAM_INFO
	.align		4
.L_9:
        /*0018*/ 	.byte	0x04, 0x17
        /*001a*/ 	.short	(.L_11 - .L_10)
.L_10:
        /*001c*/ 	.word	0x00000000
        /*0020*/ 	.short	0x0002
        /*0022*/ 	.short	0x0008
        /*0024*/ 	.byte	0x00, 0xf5, 0x21, 0x00


	//----- nvinfo : EIATTR_KPARAM_INFO
	.align		4
.L_11:
        /*0028*/ 	.byte	0x04, 0x17
        /*002a*/ 	.short	(.L_13 - .L_12)
.L_12:
        /*002c*/ 	.word	0x00000000
        /*0030*/ 	.short	0x0001
        /*0032*/ 	.short	0x0004
        /*0034*/ 	.byte	0x00, 0xf0, 0x11, 0x00


	//----- nvinfo : EIATTR_KPARAM_INFO
	.align		4
.L_13:
        /*0038*/ 	.byte	0x04, 0x17
        /*003a*/ 	.short	(.L_15 - .L_14)
.L_14:
        /*003c*/ 	.word	0x00000000
        /*0040*/ 	.short	0x0000
        /*0042*/ 	.short	0x0000
        /*0044*/ 	.byte	0x00, 0xf0, 0x11, 0x00


	//----- nvinfo : EIATTR_SPARSE_MMA_MASK
	.align		4
.L_15:
        /*0048*/ 	.byte	0x03, 0x50
        /*004a*/ 	.short	0x0000


	//----- nvinfo : EIATTR_MAXREG_COUNT
	.align		4
        /*004c*/ 	.byte	0x03, 0x1b
        /*004e*/ 	.short	0x00ff


	//----- nvinfo : EIATTR_MERCURY_ISA_VERSION
	.align		4
        /*0050*/ 	.byte	0x03, 0x5f
        /*0052*/ 	.short	0x0101


	//----- nvinfo : EIATTR_VRC_CTA_INIT_COUNT
	.align		4
        /*0054*/ 	.byte	0x02, 0x4a
	.zero		1
	.zero		1


	//----- nvinfo : EIATTR_EXIT_INSTR_OFFSETS
	.align		4
        /*0058*/ 	.byte	0x04, 0x1c
        /*005a*/ 	.short	(.L_17 - .L_16)


	//   ....[0]....
.L_16:
        /*005c*/ 	.word	0x000000c0


	//   ....[1]....
        /*0060*/ 	.word	0x00000160


	//----- nvinfo : EIATTR_CBANK_PARAM_SIZE
	.align		4
.L_17:
        /*0064*/ 	.byte	0x03, 0x19
        /*0066*/ 	.short	0x0018


	//----- nvinfo : EIATTR_PARAM_CBANK
	.align		4
        /*0068*/ 	.byte	0x04, 0x0a
        /*006a*/ 	.short	(.L_19 - .L_18)
	.align		4
.L_18:
        /*006c*/ 	.word	index@(.nv.constant0._Z14compute_kerneljjPfS_)
        /*0070*/ 	.short	0x0380
        /*0072*/ 	.short	0x0018


	//----- nvinfo : EIATTR_SW_WAR
	.align		4
.L_19:
        /*0074*/ 	.byte	0x04, 0x36
        /*0076*/ 	.short	(.L_21 - .L_20)
.L_20:
        /*0078*/ 	.word	0x00000008
.L_21:


//--------------------- .nv.callgraph             --------------------------
	.section	.nv.callgraph,"",@"SHT_CUDA_CALLGRAPH"
	.align	4
	.sectionentsize	8
	.align		4
        /*0000*/ 	.word	0x00000000
	.align		4
        /*0004*/ 	.word	0xffffffff
	.align		4
        /*0008*/ 	.word	0x00000000
	.align		4
        /*000c*/ 	.word	0xfffffffe
	.align		4
        /*0010*/ 	.word	0x00000000
	.align		4
        /*0014*/ 	.word	0xfffffffd
	.align		4
        /*0018*/ 	.word	0x00000000
	.align		4
        /*001c*/ 	.word	0xfffffffc


//--------------------- .text._Z14compute_kerneljjPfS_ --------------------------
	.section	.text._Z14compute_kerneljjPfS_,"ax",@progbits
	.align	128
        .global         _Z14compute_kerneljjPfS_
        .type           _Z14compute_kerneljjPfS_,@function
        .size           _Z14compute_kerneljjPfS_,(.L_x_1 - _Z14compute_kerneljjPfS_)
        .other          _Z14compute_kerneljjPfS_,@"STO_CUDA_ENTRY STV_DEFAULT"
_Z14compute_kerneljjPfS_:
.text._Z14compute_kerneljjPfS_:
[----:B------:R-:W-:Y:S01]  /*0000*/  LDC R1, c[0x0][0x37c] ;  /* 0x0000df00ff017b82 */ /* 0x000fe20000000800 */
[----:B------:R-:W0:Y:S07]  /*0010*/  S2R R7, SR_TID.Y ;  /* 0x0000000000077919 */ /* 0x000e2e0000002200 */
[----:B------:R-:W1:Y:S01]  /*0020*/  LDC R3, c[0x0][0x360] ;  /* 0x0000d800ff037b82 */ /* 0x000e620000000800 */
[----:B------:R-:W2:Y:S01]  /*0030*/  LDCU.64 UR6, c[0x0][0x380] ;  /* 0x00007000ff0677ac */ /* 0x000ea20008000a00 */
[----:B------:R-:W1:Y:S06]  /*0040*/  S2R R0, SR_TID.X ;  /* 0x0000000000007919 */ /* 0x000e6c0000002100 */
[----:B------:R-:W0:Y:S08]  /*0050*/  S2UR UR5, SR_CTAID.Y ;  /* 0x00000000000579c3 */ /* 0x000e300000002600 */
[----:B------:R-:W0:Y:S08]  /*0060*/  LDC R2, c[0x0][0x364] ;  /* 0x0000d900ff027b82 */ /* 0x000e300000000800 */
[----:B------:R-:W1:Y:S01]  /*0070*/  S2UR UR4, SR_CTAID.X ;  /* 0x00000000000479c3 */ /* 0x000e620000002500 */
[----:B0-----:R-:W-:-:S04]  /*0080*/  IADD3 R7, PT, PT, R2, UR5, R7 ;  /* 0x0000000502077c10 */ /* 0x001fc8000fffe007 */
[----:B--2---:R-:W-:Y:S02]  /*0090*/  ISETP.GE.U32.AND P0, PT, R7, UR7, PT ;  /* 0x0000000707007c0c */ /* 0x004fe4000bf06070 */
[----:B-1----:R-:W-:-:S04]  /*00a0*/  IADD3 R0, PT, PT, R3, UR4, R0 ;  /* 0x0000000403007c10 */ /* 0x002fc8000fffe000 */
[----:B------:R-:W-:-:S13]  /*00b0*/  ISETP.GE.U32.OR P0, PT, R0, UR6, P0 ;  /* 0x0000000600007c0c */ /* 0x000fda0008706470 */
[----:B------:R-:W-:Y:S05]  /*00c0*/  @P0 EXIT ;  /* 0x000000000000094d */ /* 0x000fea0003800000 */
[----:B------:R-:W0:Y:S01]  /*00d0*/  LDC.64 R2, c[0x0][0x388] ;  /* 0x0000e200ff027b82 */ /* 0x000e220000000a00 */
[----:B------:R-:W1:Y:S01]  /*00e0*/  LDCU.64 UR4, c[0x0][0x358] ;  /* 0x00006b00ff0477ac */ /* 0x000e620008000a00 */
[----:B------:R-:W-:-:S04]  /*00f0*/  IMAD R5, R0, UR7, R7 ;  /* 0x0000000700057c24 */ /* 0x000fc8000f8e0207 */
[----:B0-----:R-:W-:Y:S02]  /*0100*/  IMAD.WIDE.U32 R2, R5, 0x4, R2 ;  /* 0x0000000405027825 */ /* 0x001fe400078e0002 */
[----:B------:R-:W0:Y:S04]  /*0110*/  LDC.64 R4, c[0x0][0x390] ;  /* 0x0000e400ff047b82 */ /* 0x000e280000000a00 */
[----:B-1----:R-:W2:Y:S01]  /*0120*/  LDG.E R3, desc[UR4][R2.64] ;  /* 0x0000000402037981 */ /* 0x002ea2000c1e1900 */
[----:B------:R-:W-:-:S04]  /*0130*/  IMAD R7, R7, UR6, R0 ;  /* 0x0000000607077c24 */ /* 0x000fc8000f8e0200 */
[----:B0-----:R-:W-:-:S05]  /*0140*/  IMAD.WIDE.U32 R4, R7, 0x4, R4 ;  /* 0x0000000407047825 */ /* 0x001fca00078e0004 */
[----:B--2---:R-:W-:Y:S01]  /*0150*/  STG.E desc[UR4][R4.64], R3 ;  /* 0x0000000304007986 */ /* 0x004fe2000c101904 */
[----:B------:R-:W-:Y:S05]  /*0160*/  EXIT ;  /* 0x000000000000794d */ /* 0x000fea0003800000 */
.L_x_0:
[----:B------:R-:W-:-:S00]  /*0170*/  BRA `(.L_x_0) ;  /* 0xfffffffc00fc7947 */ /* 0x000fc0000383ffff */
[----:B------:R-:W-:-:S00]  /*0180*/  NOP ;  /* 0x0000000000007918 */ /* 0x000fc00000000000 */
[----:B------:R-:W-:-:S00]  /*0190*/  NOP ;  /* 0x0000000000007918 */ /* 0x000fc00000000000 */
[----:B------:R-:W-:-:S00]  /*01a0*/  NOP ;  /* 0x0000000000007918 */ /* 0x000fc00000000000 */
[----:B------:R-:W-:-:S00]  /*01b0*/  NOP ;  /* 0x0000000000007918 */ /* 0x000fc00000000000 */
[----:B------:R-:W-:-:S00]  /*01c0*/  NOP ;  /* 0x0000000000007918 */ /* 0x000fc00000000000 */
[----:B------:R-:W-:-:S00]  /*01d0*/  NOP ;  /* 0x0000000000007918 */ /* 0x000fc00000000000 */
[----:B------:R-:W-:-:S00]  /*01e0*/  NOP ;  /* 0x0000000000007918 */ /* 0x000fc00000000000 */
[----:B------:R-:W-:-:S00]  /*01f0*/  NOP ;  /* 0x0000000000007918 */ /* 0x000fc00000000000 */
.L_x_1:


//--------------------- .nv.shared.reserved.0     --------------------------
	.section	.nv.shared.reserved.0,"aw",@nobits
	.weak		__nv_reservedSMEM_offset_0_alias
	.size		__nv_reservedSMEM_offset_0_alias, 0, 64
	.other		__nv_reservedSMEM_offset_0_alias,@"STO_CUDA_RESERVED_SHARED STV_DEFAULT"
__nv_reservedSMEM_offset_0_alias:
	.zero		0
	.zero		64


//--------------------- .nv.constant0._Z14compute_kerneljjPfS_ --------------------------
	.section	.nv.constant0._Z14compute_kerneljjPfS_,"a",@progbits
	.sectionflags	@""
	.align	4
.nv.constant0._Z14compute_kerneljjPfS_:
	.zero		920


//--------------------- SYMBOLS --------------------------

	.type		.nv.reservedSmem.offset0,@object
	.size		.nv.reservedSmem.offset0,0x4
